//
// Generated by NVIDIA NVVM Compiler
//
// Compiler Build ID: CL-36424714
// Cuda compilation tools, release 13.0, V13.0.88
// Based on NVVM 20.0.0
//

.version 9.0
.target sm_100
.address_size 64

	// .globl	_Z5DGEMMPdS_S_i

.visible .entry _Z5DGEMMPdS_S_i(
	.param .u64 .ptr .align 1 _Z5DGEMMPdS_S_i_param_0,
	.param .u64 .ptr .align 1 _Z5DGEMMPdS_S_i_param_1,
	.param .u64 .ptr .align 1 _Z5DGEMMPdS_S_i_param_2,
	.param .u32 _Z5DGEMMPdS_S_i_param_3
)
{
	.reg .pred 	%p<10>;
	.reg .b32 	%r<41>;
	.reg .b64 	%rd<67>;
	.reg .b64 	%fd<67>;

	ld.param.u64 	%rd14, [_Z5DGEMMPdS_S_i_param_0];
	ld.param.u64 	%rd15, [_Z5DGEMMPdS_S_i_param_1];
	ld.param.u32 	%r17, [_Z5DGEMMPdS_S_i_param_3];
	cvta.to.global.u64 	%rd1, %rd15;
	cvta.to.global.u64 	%rd2, %rd14;
	mov.u32 	%r18, %ctaid.y;
	mov.u32 	%r19, %ntid.y;
	mov.u32 	%r20, %tid.y;
	mad.lo.s32 	%r1, %r18, %r19, %r20;
	mov.u32 	%r21, %ctaid.x;
	mov.u32 	%r22, %ntid.x;
	mov.u32 	%r23, %tid.x;
	mad.lo.s32 	%r2, %r21, %r22, %r23;
	max.s32 	%r24, %r1, %r2;
	setp.ge.s32 	%p1, %r24, %r17;
	@%p1 bra 	$L__BB0_13;
	mul.lo.s32 	%r3, %r17, %r1;
	and.b32  	%r4, %r17, 7;
	setp.lt.u32 	%p2, %r17, 8;
	mov.f64 	%fd66, 0d0000000000000000;
	mov.b32 	%r39, 0;
	@%p2 bra 	$L__BB0_4;
	and.b32  	%r26, %r17, 2147483640;
	neg.s32 	%r37, %r26;
	mul.wide.s32 	%rd16, %r17, 8;
	add.s64 	%rd3, %rd1, %rd16;
	mul.wide.s32 	%rd17, %r17, 16;
	add.s64 	%rd4, %rd1, %rd17;
	mul.wide.s32 	%rd18, %r17, 24;
	add.s64 	%rd5, %rd1, %rd18;
	mul.wide.s32 	%rd19, %r17, 32;
	add.s64 	%rd6, %rd1, %rd19;
	mul.wide.s32 	%rd20, %r17, 40;
	add.s64 	%rd7, %rd1, %rd20;
	mul.wide.s32 	%rd21, %r17, 48;
	add.s64 	%rd8, %rd1, %rd21;
	mul.wide.s32 	%rd22, %r17, 56;
	add.s64 	%rd9, %rd1, %rd22;
	mul.wide.u32 	%rd23, %r3, 8;
	add.s64 	%rd24, %rd23, %rd2;
	add.s64 	%rd66, %rd24, 32;
	mov.f64 	%fd66, 0d0000000000000000;
	mov.u32 	%r36, %r2;
$L__BB0_3:
	.pragma "nounroll";
	and.b32  	%r39, %r17, 2147483640;
	mul.wide.s32 	%rd25, %r36, 8;
	add.s64 	%rd26, %rd3, %rd25;
	add.s64 	%rd27, %rd4, %rd25;
	add.s64 	%rd28, %rd5, %rd25;
	add.s64 	%rd29, %rd6, %rd25;
	add.s64 	%rd30, %rd7, %rd25;
	add.s64 	%rd31, %rd8, %rd25;
	add.s64 	%rd32, %rd9, %rd25;
	add.s64 	%rd33, %rd1, %rd25;
	ld.global.f64 	%fd16, [%rd66+-32];
	ld.global.f64 	%fd17, [%rd33];
	fma.rn.f64 	%fd18, %fd16, %fd17, %fd66;
	ld.global.f64 	%fd19, [%rd66+-24];
	ld.global.f64 	%fd20, [%rd26];
	fma.rn.f64 	%fd21, %fd19, %fd20, %fd18;
	ld.global.f64 	%fd22, [%rd66+-16];
	ld.global.f64 	%fd23, [%rd27];
	fma.rn.f64 	%fd24, %fd22, %fd23, %fd21;
	ld.global.f64 	%fd25, [%rd66+-8];
	ld.global.f64 	%fd26, [%rd28];
	fma.rn.f64 	%fd27, %fd25, %fd26, %fd24;
	ld.global.f64 	%fd28, [%rd66];
	ld.global.f64 	%fd29, [%rd29];
	fma.rn.f64 	%fd30, %fd28, %fd29, %fd27;
	ld.global.f64 	%fd31, [%rd66+8];
	ld.global.f64 	%fd32, [%rd30];
	fma.rn.f64 	%fd33, %fd31, %fd32, %fd30;
	ld.global.f64 	%fd34, [%rd66+16];
	ld.global.f64 	%fd35, [%rd31];
	fma.rn.f64 	%fd36, %fd34, %fd35, %fd33;
	ld.global.f64 	%fd37, [%rd66+24];
	ld.global.f64 	%fd38, [%rd32];
	fma.rn.f64 	%fd66, %fd37, %fd38, %fd36;
	add.s32 	%r37, %r37, 8;
	shl.b32 	%r27, %r17, 3;
	add.s32 	%r36, %r36, %r27;
	add.s64 	%rd66, %rd66, 64;
	setp.ne.s32 	%p3, %r37, 0;
	@%p3 bra 	$L__BB0_3;
$L__BB0_4:
	setp.eq.s32 	%p4, %r4, 0;
	@%p4 bra 	$L__BB0_12;
	and.b32  	%r12, %r17, 3;
	setp.lt.u32 	%p5, %r4, 4;
	@%p5 bra 	$L__BB0_7;
	add.s32 	%r28, %r39, %r3;
	mul.wide.u32 	%rd34, %r28, 8;
	add.s64 	%rd35, %rd2, %rd34;
	ld.global.f64 	%fd40, [%rd35];
	mad.lo.s32 	%r29, %r39, %r17, %r2;
	mul.wide.s32 	%rd36, %r29, 8;
	add.s64 	%rd37, %rd1, %rd36;
	ld.global.f64 	%fd41, [%rd37];
	fma.rn.f64 	%fd42, %fd40, %fd41, %fd66;
	cvt.u64.u32 	%rd38, %r3;
	cvt.u64.u32 	%rd39, %r39;
	add.s64 	%rd40, %rd39, %rd38;
	shl.b64 	%rd41, %rd40, 3;
	add.s64 	%rd42, %rd2, %rd41;
	ld.global.f64 	%fd43, [%rd42+8];
	mul.wide.s32 	%rd43, %r17, 8;
	add.s64 	%rd44, %rd37, %rd43;
	ld.global.f64 	%fd44, [%rd44];
	fma.rn.f64 	%fd45, %fd43, %fd44, %fd42;
	ld.global.f64 	%fd46, [%rd42+16];
	add.s64 	%rd45, %rd44, %rd43;
	ld.global.f64 	%fd47, [%rd45];
	fma.rn.f64 	%fd48, %fd46, %fd47, %fd45;
	ld.global.f64 	%fd49, [%rd42+24];
	add.s64 	%rd46, %rd45, %rd43;
	ld.global.f64 	%fd50, [%rd46];
	fma.rn.f64 	%fd66, %fd49, %fd50, %fd48;
	add.s32 	%r39, %r39, 4;
$L__BB0_7:
	setp.eq.s32 	%p6, %r12, 0;
	@%p6 bra 	$L__BB0_12;
	setp.eq.s32 	%p7, %r12, 1;
	@%p7 bra 	$L__BB0_10;
	add.s32 	%r30, %r39, %r3;
	mul.wide.u32 	%rd47, %r30, 8;
	add.s64 	%rd48, %rd2, %rd47;
	ld.global.f64 	%fd52, [%rd48];
	mad.lo.s32 	%r31, %r39, %r17, %r2;
	mul.wide.s32 	%rd49, %r31, 8;
	add.s64 	%rd50, %rd1, %rd49;
	ld.global.f64 	%fd53, [%rd50];
	fma.rn.f64 	%fd54, %fd52, %fd53, %fd66;
	cvt.u64.u32 	%rd51, %r3;
	cvt.u64.u32 	%rd52, %r39;
	add.s64 	%rd53, %rd52, %rd51;
	shl.b64 	%rd54, %rd53, 3;
	add.s64 	%rd55, %rd2, %rd54;
	ld.global.f64 	%fd55, [%rd55+8];
	mul.wide.s32 	%rd56, %r17, 8;
	add.s64 	%rd57, %rd50, %rd56;
	ld.global.f64 	%fd56, [%rd57];
	fma.rn.f64 	%fd66, %fd55, %fd56, %fd54;
	add.s32 	%r39, %r39, 2;
$L__BB0_10:
	and.b32  	%r32, %r17, 1;
	setp.eq.b32 	%p8, %r32, 1;
	not.pred 	%p9, %p8;
	@%p9 bra 	$L__BB0_12;
	add.s32 	%r33, %r39, %r3;
	mul.wide.u32 	%rd58, %r33, 8;
	add.s64 	%rd59, %rd2, %rd58;
	ld.global.f64 	%fd57, [%rd59];
	mad.lo.s32 	%r34, %r39, %r17, %r2;
	mul.wide.s32 	%rd60, %r34, 8;
	add.s64 	%rd61, %rd1, %rd60;
	ld.global.f64 	%fd58, [%rd61];
	fma.rn.f64 	%fd66, %fd57, %fd58, %fd66;
$L__BB0_12:
	ld.param.u64 	%rd65, [_Z5DGEMMPdS_S_i_param_2];
	add.s32 	%r35, %r3, %r2;
	cvta.to.global.u64 	%rd62, %rd65;
	mul.wide.s32 	%rd63, %r35, 8;
	add.s64 	%rd64, %rd62, %rd63;
	st.global.f64 	[%rd64], %fd66;
$L__BB0_13:
	ret;

}


// ===== COMPILED SASS (sm_100) =====

	.target	sm_100

	.elftype	@"ET_EXEC"


//--------------------- .note.nv.tkinfo           --------------------------
	.section	.note.nv.tkinfo,"",@"SHT_NOTE"
	.sectionflags	@"SHF_NOTE_NV_TKINFO"
	.tkinfo
        /*0018*/ 	.word	0x00000002
        /*0030*/ 	.string	""
        /*0030*/ 	.string	"ptxas"
        /*0030*/ 	.string	"Cuda compilation tools, release 13.0, V13.0.88"
        /*0030*/ 	.string	"Build cuda_13.0.r13.0/compiler.36424714_0"
        /*0030*/ 	.string	"-arch sm_100 -m 64 "



//--------------------- .note.nv.cuinfo           --------------------------
	.section	.note.nv.cuinfo,"",@"SHT_NOTE"
	.sectionflags	@"SHF_NOTE_NV_CUINFO"
        /*0018*/ 	.short	0x0002
        /*001a*/ 	.short	0x0064
        /*001c*/ 	.short	0x0082
	.zero		2


//--------------------- .nv.info                  --------------------------
	.section	.nv.info,"",@"SHT_CUDA_INFO"
	.align	4


	//----- nvinfo : EIATTR_REGCOUNT
	.align		4
        /*0000*/ 	.byte	0x04, 0x2f
        /*0002*/ 	.short	(.L_1 - .L_0)
	.align		4
.L_0:
        /*0004*/ 	.word	index@(_Z5DGEMMPdS_S_i)
        /*0008*/ 	.word	0x0000001e


	//----- nvinfo : EIATTR_FRAME_SIZE
	.align		4
.L_1:
        /*000c*/ 	.byte	0x04, 0x11
        /*000e*/ 	.short	(.L_3 - .L_2)
	.align		4
.L_2:
        /*0010*/ 	.word	index@(_Z5DGEMMPdS_S_i)
        /*0014*/ 	.word	0x00000000


	//----- nvinfo : EIATTR_MIN_STACK_SIZE
	.align		4
.L_3:
        /*0018*/ 	.byte	0x04, 0x12
        /*001a*/ 	.short	(.L_5 - .L_4)
	.align		4
.L_4:
        /*001c*/ 	.word	index@(_Z5DGEMMPdS_S_i)
        /*0020*/ 	.word	0x00000000
.L_5:


//--------------------- .nv.compat                --------------------------
	.section	.nv.compat,"",@"SHT_CUDA_COMPAT_INFO"
	.align	4
        /*0000*/ 	.byte	0x02, 0x09, 0x00, 0x00, 0x02, 0x02, 0x01, 0x00, 0x02, 0x05, 0x05, 0x00, 0x03, 0x07, 0x01, 0x01
        /*0010*/ 	.byte	0x02, 0x03, 0x00, 0x00, 0x02, 0x06, 0x01, 0x00, 0x04, 0x0b, 0x08, 0x00, 0x01, 0x00, 0x00, 0x00
        /*0020*/ 	.byte	0x00, 0x00, 0x00, 0x00


//--------------------- .nv.info._Z5DGEMMPdS_S_i  --------------------------
	.section	.nv.info._Z5DGEMMPdS_S_i,"",@"SHT_CUDA_INFO"
	.sectionflags	@""
	.align	4


	//----- nvinfo : EIATTR_CUDA_API_VERSION
	.align		4
        /*0000*/ 	.byte	0x04, 0x37
        /*0002*/ 	.short	(.L_7 - .L_6)
.L_6:
        /*0004*/ 	.word	0x00000082


	//----- nvinfo : EIATTR_KPARAM_INFO
	.align		4
.L_7:
        /*0008*/ 	.byte	0x04, 0x17
        /*000a*/ 	.short	(.L_9 - .L_8)
.L_8:
        /*000c*/ 	.word	0x00000000
        /*0010*/ 	.short	0x0003
        /*0012*/ 	.short	0x0018
        /*0014*/ 	.byte	0x00, 0xf0, 0x11, 0x00


	//----- nvinfo : EIATTR_KPARAM_INFO
	.align		4
.L_9:
        /*0018*/ 	.byte	0x04, 0x17
        /*001a*/ 	.short	(.L_11 - .L_10)
.L_10:
        /*001c*/ 	.word	0x00000000
        /*0020*/ 	.short	0x0002
        /*0022*/ 	.short	0x0010
        /*0024*/ 	.byte	0x00, 0xf5, 0x21, 0x00


	//----- nvinfo : EIATTR_KPARAM_INFO
	.align		4
.L_11:
        /*0028*/ 	.byte	0x04, 0x17
        /*002a*/ 	.short	(.L_13 - .L_12)
.L_12:
        /*002c*/ 	.word	0x00000000
        /*0030*/ 	.short	0x0001
        /*0032*/ 	.short	0x0008
        /*0034*/ 	.byte	0x00, 0xf5, 0x21, 0x00


	//----- nvinfo : EIATTR_KPARAM_INFO
	.align		4
.L_13:
        /*0038*/ 	.byte	0x04, 0x17
        /*003a*/ 	.short	(.L_15 - .L_14)
.L_14:
        /*003c*/ 	.word	0x00000000
        /*0040*/ 	.short	0x0000
        /*0042*/ 	.short	0x0000
        /*0044*/ 	.byte	0x00, 0xf5, 0x21, 0x00


	//----- nvinfo : EIATTR_SPARSE_MMA_MASK
	.align		4
.L_15:
        /*0048*/ 	.byte	0x03, 0x50
        /*004a*/ 	.short	0x0000


	//----- nvinfo : EIATTR_MAXREG_COUNT
	.align		4
        /*004c*/ 	.byte	0x03, 0x1b
        /*004e*/ 	.short	0x00ff


	//----- nvinfo : EIATTR_MERCURY_ISA_VERSION
	.align		4
        /*0050*/ 	.byte	0x03, 0x5f
        /*0052*/ 	.short	0x0101


	//----- nvinfo : EIATTR_VRC_CTA_INIT_COUNT
	.align		4
        /*0054*/ 	.byte	0x02, 0x4a
	.zero		1
	.zero		1


	//----- nvinfo : EIATTR_EXIT_INSTR_OFFSETS
	.align		4
        /*0058*/ 	.byte	0x04, 0x1c
        /*005a*/ 	.short	(.L_17 - .L_16)


	//   ....[0]....
.L_16:
        /*005c*/ 	.word	0x000000c0


	//   ....[1]....
        /*0060*/ 	.word	0x00000ad0


	//----- nvinfo : EIATTR_CBANK_PARAM_SIZE
	.align		4
.L_17:
        /*0064*/ 	.byte	0x03, 0x19
        /*0066*/ 	.short	0x001c


	//----- nvinfo : EIATTR_PARAM_CBANK
	.align		4
        /*0068*/ 	.byte	0x04, 0x0a
        /*006a*/ 	.short	(.L_19 - .L_18)
	.align		4
.L_18:
        /*006c*/ 	.word	index@(.nv.constant0._Z5DGEMMPdS_S_i)
        /*0070*/ 	.short	0x0380
        /*0072*/ 	.short	0x001c


	//----- nvinfo : EIATTR_SW_WAR
	.align		4
.L_19:
        /*0074*/ 	.byte	0x04, 0x36
        /*0076*/ 	.short	(.L_21 - .L_20)
.L_20:
        /*0078*/ 	.word	0x00000008
.L_21:


//--------------------- .nv.callgraph             --------------------------
	.section	.nv.callgraph,"",@"SHT_CUDA_CALLGRAPH"
	.align	4
	.sectionentsize	8
	.align		4
        /*0000*/ 	.word	0x00000000
	.align		4
        /*0004*/ 	.word	0xffffffff
	.align		4
        /*0008*/ 	.word	0x00000000
	.align		4
        /*000c*/ 	.word	0xfffffffe
	.align		4
        /*0010*/ 	.word	0x00000000
	.align		4
        /*0014*/ 	.word	0xfffffffd
	.align		4
        /*0018*/ 	.word	0x00000000
	.align		4
        /*001c*/ 	.word	0xfffffffc


//--------------------- .text._Z5DGEMMPdS_S_i     --------------------------
	.section	.text._Z5DGEMMPdS_S_i,"ax",@progbits
	.align	128
        .global         _Z5DGEMMPdS_S_i
        .type           _Z5DGEMMPdS_S_i,@function
        .size           _Z5DGEMMPdS_S_i,(.L_x_5 - _Z5DGEMMPdS_S_i)
        .other          _Z5DGEMMPdS_S_i,@"STO_CUDA_ENTRY STV_DEFAULT"
_Z5DGEMMPdS_S_i:
.text._Z5DGEMMPdS_S_i:
[----:B------:R-:W-:Y:S01]  /*0000*/  LDC R1, c[0x0][0x37c] ;  /* 0x0000df00ff017b82 */ /* 0x000fe20000000800 */
[----:B------:R-:W0:Y:S07]  /*0010*/  S2R R0, SR_TID.Y ;  /* 0x0000000000007919 */ /* 0x000e2e0000002200 */
[----:B------:R-:W0:Y:S01]  /*0020*/  S2UR UR4, SR_CTAID.Y ;  /* 0x00000000000479c3 */ /* 0x000e220000002600 */
[----:B------:R-:W1:Y:S01]  /*0030*/  LDCU UR18, c[0x0][0x398] ;  /* 0x00007300ff1277ac */ /* 0x000e620008000800 */
[----:B------:R-:W2:Y:S06]  /*0040*/  S2R R3, SR_TID.X ;  /* 0x0000000000037919 */ /* 0x000eac0000002100 */
[----:B------:R-:W0:Y:S08]  /*0050*/  LDC R21, c[0x0][0x364] ;  /* 0x0000d900ff157b82 */ /* 0x000e300000000800 */
[----:B------:R-:W2:Y:S08]  /*0060*/  S2UR UR5, SR_CTAID.X ;  /* 0x00000000000579c3 */ /* 0x000eb00000002500 */
[----:B------:R-:W2:Y:S01]  /*0070*/  LDC R2, c[0x0][0x360] ;  /* 0x0000d800ff027b82 */ /* 0x000ea20000000800 */
[----:B0-----:R-:W-:-:S02]  /*0080*/  IMAD R21, R21, UR4, R0 ;  /* 0x0000000415157c24 */ /* 0x001fc4000f8e0200 */
[----:B--2---:R-:W-:-:S05]  /*0090*/  IMAD R0, R2, UR5, R3 ;  /* 0x0000000502007c24 */ /* 0x004fca000f8e0203 */
[----:B------:R-:W-:-:S04]  /*00a0*/  VIMNMX R2, PT, PT, R21, R0, !PT ;  /* 0x0000000015027248 */ /* 0x000fc80007fe0100 */
[----:B-1----:R-:W-:-:S13]  /*00b0*/  ISETP.GE.AND P0, PT, R2, UR18, PT ;  /* 0x0000001202007c0c */ /* 0x002fda000bf06270 */
[----:B------:R-:W-:Y:S05]  /*00c0*/  @P0 EXIT ;  /* 0x000000000000094d */ /* 0x000fea0003800000 */
[----:B------:R-:W-:Y:S02]  /*00d0*/  UISETP.GE.U32.AND UP0, UPT, UR18, 0x8, UPT ;  /* 0x000000081200788c */ /* 0x000fe4000bf06070 */
[----:B------:R-:W-:Y:S01]  /*00e0*/  IMAD R21, R21, UR18, RZ ;  /* 0x0000001215157c24 */ /* 0x000fe2000f8e02ff */
[----:B------:R-:W-:Y:S01]  /*00f0*/  CS2R R12, SRZ ;  /* 0x00000000000c7805 */ /* 0x000fe2000001ff00 */
[----:B------:R-:W0:Y:S01]  /*0100*/  LDCU.64 UR16, c[0x0][0x358] ;  /* 0x00006b00ff1077ac */ /* 0x000e220008000a00 */
[----:B------:R-:W-:-:S04]  /*0110*/  UMOV UR4, URZ ;  /* 0x000000ff00047c82 */ /* 0x000fc80008000000 */
[----:B------:R-:W-:Y:S05]  /*0120*/  BRA.U !UP0, `(.L_x_0) ;  /* 0x0000000508147547 */ /* 0x000fea000b800000 */
[----:B------:R-:W1:Y:S01]  /*0130*/  LDCU.128 UR20, c[0x0][0x380] ;  /* 0x00007000ff1477ac */ /* 0x000e620008000c00 */
[----:B------:R-:W-:Y:S01]  /*0140*/  IMAD.MOV.U32 R20, RZ, RZ, R0 ;  /* 0x000000ffff147224 */ /* 0x000fe200078e0000 */
[----:B------:R-:W-:Y:S01]  /*0150*/  CS2R R12, SRZ ;  /* 0x00000000000c7805 */ /* 0x000fe2000001ff00 */
[----:B------:R-:W-:-:S04]  /*0160*/  ULOP3.LUT UR4, UR18, 0x7ffffff8, URZ, 0xc0, !UPT ;  /* 0x7ffffff812047892 */ /* 0x000fc8000f8ec0ff */
[----:B------:R-:W-:Y:S01]  /*0170*/  UIADD3 UR4, UPT, UPT, -UR4, URZ, URZ ;  /* 0x000000ff04047290 */ /* 0x000fe2000fffe1ff */
[----:B-1----:R-:W-:Y:S01]  /*0180*/  MOV R2, UR20 ;  /* 0x0000001400027c02 */ /* 0x002fe20008000f00 */
[----:B------:R-:W-:Y:S01]  /*0190*/  IMAD.U32 R3, RZ, RZ, UR21 ;  /* 0x00000015ff037e24 */ /* 0x000fe2000f8e00ff */
[----:B------:R-:W-:Y:S02]  /*01a0*/  UIMAD.WIDE UR6, UR18, 0x18, UR22 ;  /* 0x00000018120678a5 */ /* 0x000fe4000f8e0216 */
[----:B------:R-:W-:Y:S01]  /*01b0*/  UIMAD.WIDE UR8, UR18, 0x20, UR22 ;  /* 0x00000020120878a5 */ /* 0x000fe2000f8e0216 */
[----:B------:R-:W-:Y:S01]  /*01c0*/  IMAD.WIDE.U32 R2, R21, 0x8, R2 ;  /* 0x0000000815027825 */ /* 0x000fe200078e0002 */
[----:B------:R-:W-:Y:S02]  /*01d0*/  UIMAD.WIDE UR10, UR18, 0x28, UR22 ;  /* 0x00000028120a78a5 */ /* 0x000fe4000f8e0216 */
[----:B------:R-:W-:Y:S01]  /*01e0*/  UIMAD.WIDE UR12, UR18, 0x30, UR22 ;  /* 0x00000030120c78a5 */ /* 0x000fe2000f8e0216 */
[----:B------:R-:W-:Y:S01]  /*01f0*/  IADD3 R8, P0, PT, R2, 0x20, RZ ;  /* 0x0000002002087810 */ /* 0x000fe20007f1e0ff */
[----:B------:R-:W-:-:S03]  /*0200*/  UIMAD.WIDE UR14, UR18, 0x38, UR22 ;  /* 0x00000038120e78a5 */ /* 0x000fc6000f8e0216 */
[----:B------:R-:W-:-:S09]  /*0210*/  IADD3.X R9, PT, PT, RZ, R3, RZ, P0, !PT ;  /* 0x00000003ff097210 */ /* 0x000fd200007fe4ff */
.L_x_1:
[----:B------:R-:W-:Y:S01]  /*0220*/  HFMA2 R23, -RZ, RZ, 0, 4.76837158203125e-07 ;  /* 0x00000008ff177431 */ /* 0x000fe200000001ff */
[----:B------:R-:W-:Y:S01]  /*0230*/  UIMAD.WIDE UR24, UR18, 0x8, UR22 ;  /* 0x00000008121878a5 */ /* 0x000fe2000f8e0216 */
[----:B------:R-:W-:Y:S01]  /*0240*/  IMAD.MOV.U32 R2, RZ, RZ, R8 ;  /* 0x000000ffff027224 */ /* 0x000fe200078e0008 */
[----:B------:R-:W-:Y:S01]  /*0250*/  MOV R3, R9 ;  /* 0x0000000900037202 */ /* 0x000fe20000000f00 */
[----:B------:R-:W-:-:S03]  /*0260*/  UIMAD.WIDE UR20, UR18, 0x10, UR22 ;  /* 0x00000010121478a5 */ /* 0x000fc6000f8e0216 */
[----:B------:R-:W-:Y:S01]  /*0270*/  MOV R19, UR25 ;  /* 0x0000001900137c02 */ /* 0x000fe20008000f00 */
[----:B------:R-:W-:Y:S01]  /*0280*/  IMAD.U32 R18, RZ, RZ, UR24 ;  /* 0x00000018ff127e24 */ /* 0x000fe2000f8e00ff */
[----:B0-----:R-:W2:Y:S01]  /*0290*/  LDG.E.64 R24, desc[UR16][R2.64+-0x20] ;  /* 0xffffe01002187981 */ /* 0x001ea2000c1e1b00 */
[C---:B------:R-:W-:Y:S01]  /*02a0*/  IMAD.WIDE R22, R20.reuse, R23, UR22 ;  /* 0x0000001614167e25 */ /* 0x040fe2000f8e0217 */
[----:B------:R-:W-:Y:S02]  /*02b0*/  MOV R16, UR20 ;  /* 0x0000001400107c02 */ /* 0x000fe40008000f00 */
[----:B------:R-:W3:Y:S01]  /*02c0*/  LDG.E.64 R10, desc[UR16][R2.64+-0x18] ;  /* 0xffffe810020a7981 */ /* 0x000ee2000c1e1b00 */
[----:B------:R-:W-:-:S03]  /*02d0*/  IMAD.WIDE R18, R20, 0x8, R18 ;  /* 0x0000000814127825 */ /* 0x000fc600078e0212 */
[----:B------:R-:W2:Y:S01]  /*02e0*/  LDG.E.64 R22, desc[UR16][R22.64] ;  /* 0x0000001016167981 */ /* 0x000ea2000c1e1b00 */
[----:B------:R-:W-:-:S03]  /*02f0*/  IMAD.U32 R17, RZ, RZ, UR21 ;  /* 0x00000015ff117e24 */ /* 0x000fc6000f8e00ff */
[----:B------:R-:W3:Y:S01]  /*0300*/  LDG.E.64 R18, desc[UR16][R18.64] ;  /* 0x0000001012127981 */ /* 0x000ee2000c1e1b00 */
[----:B------:R-:W-:-:S04]  /*0310*/  IMAD.WIDE R16, R20, 0x8, R16 ;  /* 0x0000000814107825 */ /* 0x000fc800078e0210 */
[----:B------:R-:W-:Y:S01]  /*0320*/  HFMA2 R9, -RZ, RZ, 0, 4.76837158203125e-07 ;  /* 0x00000008ff097431 */ /* 0x000fe200000001ff */
[----:B------:R-:W4:Y:S04]  /*0330*/  LDG.E.64 R14, desc[UR16][R2.64+-0x10] ;  /* 0xfffff010020e7981 */ /* 0x000f28000c1e1b00 */
[----:B------:R-:W4:Y:S01]  /*0340*/  LDG.E.64 R16, desc[UR16][R16.64] ;  /* 0x0000001010107981 */ /* 0x000f22000c1e1b00 */
[----:B------:R-:W-:-:S03]  /*0350*/  IMAD.WIDE R8, R20, R9, UR6 ;  /* 0x0000000614087e25 */ /* 0x000fc6000f8e0209 */
[----:B------:R-:W5:Y:S04]  /*0360*/  LDG.E.64 R6, desc[UR16][R2.64+-0x8] ;  /* 0xfffff81002067981 */ /* 0x000f68000c1e1b00 */
[----:B------:R-:W5:Y:S01]  /*0370*/  LDG.E.64 R8, desc[UR16][R8.64] ;  /* 0x0000001008087981 */ /* 0x000f62000c1e1b00 */
[----:B------:R-:W-:-:S05]  /*0380*/  MOV R5, 0x8 ;  /* 0x0000000800057802 */ /* 0x000fca0000000f00 */
[----:B------:R-:W-:-:S06]  /*0390*/  IMAD.WIDE R4, R20, R5, UR8 ;  /* 0x0000000814047e25 */ /* 0x000fcc000f8e0205 */
[----:B------:R-:W5:Y:S01]  /*03a0*/  LDG.E.64 R4, desc[UR16][R4.64] ;  /* 0x0000001004047981 */ /* 0x000f62000c1e1b00 */
[----:B--2---:R-:W-:Y:S01]  /*03b0*/  DFMA R24, R24, R22, R12 ;  /* 0x000000161818722b */ /* 0x004fe2000000000c */
[----:B------:R-:W-:Y:S02]  /*03c0*/  IMAD.MOV.U32 R23, RZ, RZ, 0x8 ;  /* 0x00000008ff177424 */ /* 0x000fe400078e00ff */
[----:B------:R-:W2:Y:S02]  /*03d0*/  LDG.E.64 R12, desc[UR16][R2.64] ;  /* 0x00000010020c7981 */ /* 0x000ea4000c1e1b00 */
[----:B------:R-:W-:-:S03]  /*03e0*/  IMAD.WIDE R22, R20, R23, UR10 ;  /* 0x0000000a14167e25 */ /* 0x000fc6000f8e0217 */
[----:B---3--:R-:W-:Y:S01]  /*03f0*/  DFMA R18, R10, R18, R24 ;  /* 0x000000120a12722b */ /* 0x008fe20000000018 */
[----:B------:R-:W-:Y:S01]  /*0400*/  MOV R25, 0x8 ;  /* 0x0000000800197802 */ /* 0x000fe20000000f00 */
[----:B------:R-:W3:Y:S04]  /*0410*/  LDG.E.64 R10, desc[UR16][R2.64+0x8] ;  /* 0x00000810020a7981 */ /* 0x000ee8000c1e1b00 */
[----:B------:R-:W3:Y:S01]  /*0420*/  LDG.E.64 R22, desc[UR16][R22.64] ;  /* 0x0000001016167981 */ /* 0x000ee2000c1e1b00 */
[C---:B------:R-:W-:Y:S01]  /*0430*/  IMAD.WIDE R24, R20.reuse, R25, UR12 ;  /* 0x0000000c14187e25 */ /* 0x040fe2000f8e0219 */
[----:B----4-:R-:W-:Y:S01]  /*0440*/  DFMA R16, R14, R16, R18 ;  /* 0x000000100e10722b */ /* 0x010fe20000000012 */
[----:B------:R-:W-:Y:S01]  /*0450*/  MOV R19, 0x8 ;  /* 0x0000000800137802 */ /* 0x000fe20000000f00 */
[----:B------:R-:W4:Y:S04]  /*0460*/  LDG.E.64 R14, desc[UR16][R2.64+0x10] ;  /* 0x00001010020e7981 */ /* 0x000f28000c1e1b00 */
[----:B------:R-:W4:Y:S01]  /*0470*/  LDG.E.64 R24, desc[UR16][R24.64] ;  /* 0x0000001018187981 */ /* 0x000f22000c1e1b00 */
[----:B------:R-:W-:Y:S01]  /*0480*/  IMAD.WIDE R18, R20, R19, UR14 ;  /* 0x0000000e14127e25 */ /* 0x000fe2000f8e0213 */
[----:B-----5:R-:W-:-:S02]  /*0490*/  DFMA R8, R6, R8, R16 ;  /* 0x000000080608722b */ /* 0x020fc40000000010 */
[----:B------:R-:W5:Y:S04]  /*04a0*/  LDG.E.64 R6, desc[UR16][R2.64+0x18] ;  /* 0x0000181002067981 */ /* 0x000f68000c1e1b00 */
[----:B------:R-:W5:Y:S01]  /*04b0*/  LDG.E.64 R18, desc[UR16][R18.64] ;  /* 0x0000001012127981 */ /* 0x000f62000c1e1b00 */
[----:B------:R-:W-:-:S04]  /*04c0*/  UIADD3 UR4, UPT, UPT, UR4, 0x8, URZ ;  /* 0x0000000804047890 */ /* 0x000fc8000fffe0ff */
[----:B------:R-:W-:Y:S01]  /*04d0*/  UISETP.NE.AND UP0, UPT, UR4, URZ, UPT ;  /* 0x000000ff0400728c */ /* 0x000fe2000bf05270 */
[----:B--2---:R-:W-:-:S08]  /*04e0*/  DFMA R4, R12, R4, R8 ;  /* 0x000000040c04722b */ /* 0x004fd00000000008 */
[----:B---3--:R-:W-:-:S08]  /*04f0*/  DFMA R4, R10, R22, R4 ;  /* 0x000000160a04722b */ /* 0x008fd00000000004 */
[----:B----4-:R-:W-:Y:S01]  /*0500*/  DFMA R4, R14, R24, R4 ;  /* 0x000000180e04722b */ /* 0x010fe20000000004 */
[----:B------:R-:W-:-:S07]  /*0510*/  IADD3 R8, P0, PT, R2, 0x40, RZ ;  /* 0x0000004002087810 */ /* 0x000fce0007f1e0ff */
[----:B-----5:R-:W-:Y:S01]  /*0520*/  DFMA R12, R6, R18, R4 ;  /* 0x00000012060c722b */ /* 0x020fe20000000004 */
[----:B------:R-:W-:Y:S01]  /*0530*/  IMAD.U32 R5, RZ, RZ, UR18 ;  /* 0x00000012ff057e24 */ /* 0x000fe2000f8e00ff */
[----:B------:R-:W-:-:S04]  /*0540*/  IADD3.X R9, PT, PT, RZ, R3, RZ, P0, !PT ;  /* 0x00000003ff097210 */ /* 0x000fc800007fe4ff */
[----:B------:R-:W-:Y:S01]  /*0550*/  LEA R20, R5, R20, 0x3 ;  /* 0x0000001405147211 */ /* 0x000fe200078e18ff */
[----:B------:R-:W-:Y:S06]  /*0560*/  BRA.U UP0, `(.L_x_1) ;  /* 0xfffffffd002c7547 */ /* 0x000fec000b83ffff */
[----:B------:R-:W-:-:S12]  /*0570*/  ULOP3.LUT UR4, UR18, 0x7ffffff8, URZ, 0xc0, !UPT ;  /* 0x7ffffff812047892 */ /* 0x000fd8000f8ec0ff */
.L_x_0:
[----:B------:R-:W-:-:S04]  /*0580*/  ULOP3.LUT UR6, UR18, 0x7, URZ, 0xc0, !UPT ;  /* 0x0000000712067892 */ /* 0x000fc8000f8ec0ff */
[----:B------:R-:W-:-:S09]  /*0590*/  UISETP.NE.AND UP0, UPT, UR6, URZ, UPT ;  /* 0x000000ff0600728c */ /* 0x000fd2000bf05270 */
[----:B------:R-:W-:Y:S05]  /*05a0*/  BRA.U !UP0, `(.L_x_2) ;  /* 0x0000000508387547 */ /* 0x000fea000b800000 */
[----:B------:R-:W-:Y:S02]  /*05b0*/  UISETP.GE.U32.AND UP0, UPT, UR6, 0x4, UPT ;  /* 0x000000040600788c */ /* 0x000fe4000bf06070 */
[----:B------:R-:W-:-:S04]  /*05c0*/  ULOP3.LUT UR5, UR18, 0x3, URZ, 0xc0, !UPT ;  /* 0x0000000312057892 */ /* 0x000fc8000f8ec0ff */
[----:B------:R-:W-:-:S03]  /*05d0*/  UISETP.NE.AND UP1, UPT, UR5, URZ, UPT ;  /* 0x000000ff0500728c */ /* 0x000fc6000bf25270 */
[----:B------:R-:W-:Y:S08]  /*05e0*/  BRA.U !UP0, `(.L_x_3) ;  /* 0x00000001087c7547 */ /* 0x000ff0000b800000 */
[----:B------:R-:W1:Y:S01]  /*05f0*/  LDC.64 R10, c[0x0][0x380] ;  /* 0x0000e000ff0a7b82 */ /* 0x000e620000000a00 */
[----:B------:R-:W2:Y:S01]  /*0600*/  LDCU.64 UR6, c[0x0][0x380] ;  /* 0x00007000ff0677ac */ /* 0x000ea20008000a00 */
[----:B------:R-:W-:Y:S01]  /*0610*/  IMAD.U32 R5, RZ, RZ, UR4 ;  /* 0x00000004ff057e24 */ /* 0x000fe2000f8e00ff */
[C---:B------:R-:W-:Y:S01]  /*0620*/  IADD3 R3, PT, PT, R21.reuse, UR4, RZ ;  /* 0x0000000415037c10 */ /* 0x040fe2000fffe0ff */
[----:B------:R-:W-:Y:S01]  /*0630*/  IMAD.U32 R23, RZ, RZ, UR18 ;  /* 0x00000012ff177e24 */ /* 0x000fe2000f8e00ff */
[----:B------:R-:W-:Y:S01]  /*0640*/  IADD3 R2, P0, PT, R21, UR4, RZ ;  /* 0x0000000415027c10 */ /* 0x000fe2000ff1e0ff */
[----:B------:R-:W-:Y:S02]  /*0650*/  IMAD R5, R5, UR18, R0 ;  /* 0x0000001205057c24 */ /* 0x000fe4000f8e0200 */
[----:B------:R-:W3:Y:S01]  /*0660*/  LDC.64 R18, c[0x0][0x388] ;  /* 0x0000e200ff127b82 */ /* 0x000ee20000000a00 */
[----:B------:R-:W-:Y:S01]  /*0670*/  MOV R25, UR18 ;  /* 0x0000001200197c02 */ /* 0x000fe20008000f00 */
[----:B-1----:R-:W-:Y:S01]  /*0680*/  IMAD.WIDE.U32 R10, R3, 0x8, R10 ;  /* 0x00000008030a7825 */ /* 0x002fe200078e000a */
[----:B------:R-:W-:-:S02]  /*0690*/  IADD3.X R3, PT, PT, RZ, RZ, RZ, P0, !PT ;  /* 0x000000ffff037210 */ /* 0x000fc400007fe4ff */
[----:B--2---:R-:W-:-:S03]  /*06a0*/  LEA R16, P0, R2, UR6, 0x3 ;  /* 0x0000000602107c11 */ /* 0x004fc6000f8018ff */
[----:B0-----:R-:W2:Y:S01]  /*06b0*/  LDG.E.64 R10, desc[UR16][R10.64] ;  /* 0x000000100a0a7981 */ /* 0x001ea2000c1e1b00 */
[----:B---3--:R-:W-:Y:S01]  /*06c0*/  IMAD.WIDE R18, R5, 0x8, R18 ;  /* 0x0000000805127825 */ /* 0x008fe200078e0212 */
[----:B------:R-:W-:-:S04]  /*06d0*/  LEA.HI.X R17, R2, UR7, R3, 0x3, P0 ;  /* 0x0000000702117c11 */ /* 0x000fc800080f1c03 */
[----:B------:R-:W2:Y:S01]  /*06e0*/  LDG.E.64 R14, desc[UR16][R18.64] ;  /* 0x00000010120e7981 */ /* 0x000ea2000c1e1b00 */
[----:B------:R-:W-:-:S03]  /*06f0*/  IMAD.WIDE R22, R23, 0x8, R18 ;  /* 0x0000000817167825 */ /* 0x000fc600078e0212 */
[----:B------:R-:W3:Y:S04]  /*0700*/  LDG.E.64 R6, desc[UR16][R16.64+0x8] ;  /* 0x0000081010067981 */ /* 0x000ee8000c1e1b00 */
[----:B------:R-:W3:Y:S01]  /*0710*/  LDG.E.64 R8, desc[UR16][R22.64] ;  /* 0x0000001016087981 */ /* 0x000ee2000c1e1b00 */
[----:B------:R-:W-:Y:S01]  /*0720*/  IMAD.WIDE R24, R25, 0x8, R22 ;  /* 0x0000000819187825 */ /* 0x000fe200078e0216 */
[----:B------:R-:W-:Y:S02]  /*0730*/  MOV R27, UR18 ;  /* 0x00000012001b7c02 */ /* 0x000fe40008000f00 */
[----:B------:R-:W4:Y:S04]  /*0740*/  LDG.E.64 R2, desc[UR16][R16.64+0x10] ;  /* 0x0000101010027981 */ /* 0x000f28000c1e1b00 */
[----:B------:R-:W4:Y:S01]  /*0750*/  LDG.E.64 R4, desc[UR16][R24.64] ;  /* 0x0000001018047981 */ /* 0x000f22000c1e1b00 */
[----:B------:R-:W-:-:S03]  /*0760*/  IMAD.WIDE R26, R27, 0x8, R24 ;  /* 0x000000081b1a7825 */ /* 0x000fc600078e0218 */
[----:B------:R-:W5:Y:S04]  /*0770*/  LDG.E.64 R18, desc[UR16][R16.64+0x18] ;  /* 0x0000181010127981 */ /* 0x000f68000c1e1b00 */
[----:B------:R-:W5:Y:S01]  /*0780*/  LDG.E.64 R26, desc[UR16][R26.64] ;  /* 0x000000101a1a7981 */ /* 0x000f62000c1e1b00 */
[----:B------:R-:W-:Y:S01]  /*0790*/  UIADD3 UR4, UPT, UPT, UR4, 0x4, URZ ;  /* 0x0000000404047890 */ /* 0x000fe2000fffe0ff */
[----:B--2---:R-:W-:-:S08]  /*07a0*/  DFMA R10, R10, R14, R12 ;  /* 0x0000000e0a0a722b */ /* 0x004fd0000000000c */
[----:B---3--:R-:W-:-:S08]  /*07b0*/  DFMA R6, R6, R8, R10 ;  /* 0x000000080606722b */ /* 0x008fd0000000000a */
[----:B----4-:R-:W-:-:S08]  /*07c0*/  DFMA R2, R2, R4, R6 ;  /* 0x000000040202722b */ /* 0x010fd00000000006 */
[----:B-----5:R-:W-:-:S11]  /*07d0*/  DFMA R12, R18, R26, R2 ;  /* 0x0000001a120c722b */ /* 0x020fd60000000002 */
.L_x_3:
[----:B------:R-:W-:Y:S05]  /*07e0*/  BRA.U !UP1, `(.L_x_2) ;  /* 0x0000000109a87547 */ /* 0x000fea000b800000 */
[----:B------:R-:W-:Y:S01]  /*07f0*/  UISETP.NE.AND UP0, UPT, UR5, 0x1, UPT ;  /* 0x000000010500788c */ /* 0x000fe2000bf05270 */
[----:B------:R-:W-:Y:S01]  /*0800*/  IMAD.U32 R9, RZ, RZ, UR4 ;  /* 0x00000004ff097e24 */ /* 0x000fe2000f8e00ff */
[----:B------:R-:W-:Y:S02]  /*0810*/  ULOP3.LUT UR5, UR18, 0x1, URZ, 0xc0, !UPT ;  /* 0x0000000112057892 */ /* 0x000fe4000f8ec0ff */
[----:B------:R-:W-:Y:S02]  /*0820*/  MOV R11, UR18 ;  /* 0x00000012000b7c02 */ /* 0x000fe40008000f00 */
[----:B------:R-:W-:Y:S01]  /*0830*/  PLOP3.LUT P1, PT, PT, PT, UP0, 0x80, 0x8 ;  /* 0x000000000008781c */ /* 0x000fe20003f2f008 */
[----:B------:R-:W-:-:S04]  /*0840*/  UISETP.NE.U32.AND UP1, UPT, UR5, 0x1, UPT ;  /* 0x000000010500788c */ /* 0x000fc8000bf25070 */
[----:B------:R-:W1:Y:S02]  /*0850*/  @UP0 LDCU.128 UR8, c[0x0][0x380] ;  /* 0x00007000ff0807ac */ /* 0x000e640008000c00 */
[----:B------:R-:W-:Y:S01]  /*0860*/  PLOP3.LUT P0, PT, PT, PT, UP1, 0x80, 0x8 ;  /* 0x000000000008781c */ /* 0x000fe20003f0f018 */
[----:B------:R-:W2:Y:S05]  /*0870*/  @UP0 LDCU.64 UR6, c[0x0][0x380] ;  /* 0x00007000ff0607ac */ /* 0x000eaa0008000a00 */
[C---:B------:R-:W-:Y:S01]  /*0880*/  @P1 IADD3 R7, PT, PT, R21.reuse, UR4, RZ ;  /* 0x0000000415071c10 */ /* 0x040fe2000fffe0ff */
[----:B------:R-:W3:Y:S01]  /*0890*/  @!UP1 LDCU.128 UR12, c[0x0][0x380] ;  /* 0x00007000ff0c97ac */ /* 0x000ee20008000c00 */
[----:B------:R-:W-:Y:S01]  /*08a0*/  @P1 IADD3 R6, P2, PT, R21, UR4, RZ ;  /* 0x0000000415061c10 */ /* 0x000fe2000ff5e0ff */
[----:B------:R-:W-:Y:S01]  /*08b0*/  @P1 IMAD R9, R9, UR18, R0 ;  /* 0x0000001209091c24 */ /* 0x000fe2000f8e0200 */
[----:B------:R-:W-:Y:S01]  /*08c0*/  @UP0 UIADD3 UR4, UPT, UPT, UR4, 0x2, URZ ;  /* 0x0000000204040890 */ /* 0x000fe2000fffe0ff */
[----:B-1----:R-:W-:Y:S01]  /*08d0*/  MOV R2, UR8 ;  /* 0x0000000800027c02 */ /* 0x002fe20008000f00 */
[----:B------:R-:W-:Y:S01]  /*08e0*/  IMAD.U32 R3, RZ, RZ, UR9 ;  /* 0x00000009ff037e24 */ /* 0x000fe2000f8e00ff */
[----:B------:R-:W-:-:S02]  /*08f0*/  MOV R4, UR10 ;  /* 0x0000000a00047c02 */ /* 0x000fc40008000f00 */
[----:B------:R-:W-:Y:S01]  /*0900*/  MOV R5, UR11 ;  /* 0x0000000b00057c02 */ /* 0x000fe20008000f00 */
[----:B------:R-:W-:-:S04]  /*0910*/  @P1 IMAD.WIDE.U32 R2, R7, 0x8, R2 ;  /* 0x0000000807021825 */ /* 0x000fc800078e0002 */
[----:B------:R-:W-:Y:S01]  /*0920*/  @P1 IMAD.WIDE R4, R9, 0x8, R4 ;  /* 0x0000000809041825 */ /* 0x000fe200078e0204 */
[----:B------:R-:W-:Y:S01]  /*0930*/  MOV R19, UR4 ;  /* 0x0000000400137c02 */ /* 0x000fe20008000f00 */
[----:B0-----:R-:W4:Y:S02]  /*0940*/  @P1 LDG.E.64 R2, desc[UR16][R2.64] ;  /* 0x0000001002021981 */ /* 0x001f24000c1e1b00 */
[----:B------:R-:W-:Y:S01]  /*0950*/  @P1 IMAD.X R7, RZ, RZ, RZ, P2 ;  /* 0x000000ffff071224 */ /* 0x000fe200010e06ff */
[----:B--2---:R-:W-:-:S04]  /*0960*/  @P1 LEA R8, P2, R6, UR6, 0x3 ;  /* 0x0000000606081c11 */ /* 0x004fc8000f8418ff */
[----:B------:R-:W-:Y:S01]  /*0970*/  @P1 LEA.HI.X R9, R6, UR7, R7, 0x3, P2 ;  /* 0x0000000706091c11 */ /* 0x000fe200090f1c07 */
[----:B------:R-:W-:Y:S02]  /*0980*/  @P1 IMAD.WIDE R6, R11, 0x8, R4 ;  /* 0x000000080b061825 */ /* 0x000fe400078e0204 */
[----:B------:R-:W4:Y:S01]  /*0990*/  @P1 LDG.E.64 R4, desc[UR16][R4.64] ;  /* 0x0000001004041981 */ /* 0x000f22000c1e1b00 */
[----:B---3--:R-:W-:Y:S01]  /*09a0*/  MOV R14, UR12 ;  /* 0x0000000c000e7c02 */ /* 0x008fe20008000f00 */
[----:B------:R-:W-:Y:S01]  /*09b0*/  IMAD.U32 R15, RZ, RZ, UR13 ;  /* 0x0000000dff0f7e24 */ /* 0x000fe2000f8e00ff */
[----:B------:R-:W-:Y:S01]  /*09c0*/  MOV R10, UR14 ;  /* 0x0000000e000a7c02 */ /* 0x000fe20008000f00 */
[----:B------:R-:W-:Y:S01]  /*09d0*/  IMAD.U32 R11, RZ, RZ, UR15 ;  /* 0x0000000fff0b7e24 */ /* 0x000fe2000f8e00ff */
[----:B------:R-:W-:Y:S01]  /*09e0*/  @!P0 IADD3 R17, PT, PT, R21, UR4, RZ ;  /* 0x0000000415118c10 */ /* 0x000fe2000fffe0ff */
[----:B------:R-:W-:Y:S01]  /*09f0*/  @!P0 IMAD R19, R19, UR18, R0 ;  /* 0x0000001213138c24 */ /* 0x000fe2000f8e0200 */
[----:B------:R-:W2:Y:S04]  /*0a00*/  @P1 LDG.E.64 R6, desc[UR16][R6.64] ;  /* 0x0000001006061981 */ /* 0x000ea8000c1e1b00 */
[----:B------:R-:W2:Y:S01]  /*0a10*/  @P1 LDG.E.64 R8, desc[UR16][R8.64+0x8] ;  /* 0x0000081008081981 */ /* 0x000ea2000c1e1b00 */
[----:B------:R-:W-:-:S04]  /*0a20*/  @!P0 IMAD.WIDE.U32 R14, R17, 0x8, R14 ;  /* 0x00000008110e8825 */ /* 0x000fc800078e000e */
[----:B------:R-:W-:Y:S02]  /*0a30*/  @!P0 IMAD.WIDE R10, R19, 0x8, R10 ;  /* 0x00000008130a8825 */ /* 0x000fe400078e020a */
[----:B------:R-:W3:Y:S04]  /*0a40*/  @!P0 LDG.E.64 R14, desc[UR16][R14.64] ;  /* 0x000000100e0e8981 */ /* 0x000ee8000c1e1b00 */
[----:B------:R-:W3:Y:S01]  /*0a50*/  @!P0 LDG.E.64 R10, desc[UR16][R10.64] ;  /* 0x000000100a0a8981 */ /* 0x000ee2000c1e1b00 */
[----:B----4-:R-:W-:-:S08]  /*0a60*/  @P1 DFMA R2, R2, R4, R12 ;  /* 0x000000040202122b */ /* 0x010fd0000000000c */
[----:B--2---:R-:W-:-:S08]  /*0a70*/  @P1 DFMA R12, R8, R6, R2 ;  /* 0x00000006080c122b */ /* 0x004fd00000000002 */
[----:B---3--:R-:W-:-:S11]  /*0a80*/  @!P0 DFMA R12, R14, R10, R12 ;  /* 0x0000000a0e0c822b */ /* 0x008fd6000000000c */
.L_x_2:
[----:B------:R-:W1:Y:S01]  /*0a90*/  LDC.64 R2, c[0x0][0x390] ;  /* 0x0000e400ff027b82 */ /* 0x000e620000000a00 */
[----:B------:R-:W-:-:S05]  /*0aa0*/  IADD3 R21, PT, PT, R0, R21, RZ ;  /* 0x0000001500157210 */ /* 0x000fca0007ffe0ff */
[----:B-1----:R-:W-:-:S05]  /*0ab0*/  IMAD.WIDE R2, R21, 0x8, R2 ;  /* 0x0000000815027825 */ /* 0x002fca00078e0202 */
[----:B0-----:R-:W-:Y:S01]  /*0ac0*/  STG.E.64 desc[UR16][R2.64], R12 ;  /* 0x0000000c02007986 */ /* 0x001fe2000c101b10 */
[----:B------:R-:W-:Y:S05]  /*0ad0*/  EXIT ;  /* 0x000000000000794d */ /* 0x000fea0003800000 */
.L_x_4:
[----:B------:R-:W-:-:S00]  /*0ae0*/  BRA `(.L_x_4) ;  /* 0xfffffffc00fc7947 */ /* 0x000fc0000383ffff */
[----:B------:R-:W-:-:S00]  /*0af0*/  NOP ;  /* 0x0000000000007918 */ /* 0x000fc00000000000 */
        /* <DEDUP_REMOVED lines=8> */
.L_x_5:


//--------------------- .nv.shared.reserved.0     --------------------------
	.section	.nv.shared.reserved.0,"aw",@nobits
	.weak		__nv_reservedSMEM_offset_0_alias
	.size		__nv_reservedSMEM_offset_0_alias, 0, 64
	.other		__nv_reservedSMEM_offset_0_alias,@"STO_CUDA_RESERVED_SHARED STV_DEFAULT"
__nv_reservedSMEM_offset_0_alias:
	.zero		0
	.zero		64


//--------------------- .nv.constant0._Z5DGEMMPdS_S_i --------------------------
	.section	.nv.constant0._Z5DGEMMPdS_S_i,"a",@progbits
	.sectionflags	@""
	.align	4
.nv.constant0._Z5DGEMMPdS_S_i:
	.zero		924


//--------------------- SYMBOLS --------------------------

	.type		.nv.reservedSmem.offset0,@object
	.size		.nv.reservedSmem.offset0,0x4
